//
// Generated by NVIDIA NVVM Compiler
//
// Compiler Build ID: CL-36424714
// Cuda compilation tools, release 13.0, V13.0.88
// Based on NVVM 20.0.0
//

.version 9.0
.target sm_100
.address_size 64

	// .globl	_Z8kernel11PiS_S_

.visible .entry _Z8kernel11PiS_S_(
	.param .u64 .ptr .align 1 _Z8kernel11PiS_S__param_0,
	.param .u64 .ptr .align 1 _Z8kernel11PiS_S__param_1,
	.param .u64 .ptr .align 1 _Z8kernel11PiS_S__param_2
)
{
	.reg .b32 	%r<8>;
	.reg .b64 	%rd<11>;

	ld.param.u64 	%rd1, [_Z8kernel11PiS_S__param_0];
	ld.param.u64 	%rd2, [_Z8kernel11PiS_S__param_1];
	ld.param.u64 	%rd3, [_Z8kernel11PiS_S__param_2];
	cvta.to.global.u64 	%rd4, %rd3;
	cvta.to.global.u64 	%rd5, %rd2;
	cvta.to.global.u64 	%rd6, %rd1;
	mov.u32 	%r1, %ctaid.x;
	mov.u32 	%r2, %ctaid.y;
	mov.u32 	%r3, %ntid.x;
	mov.u32 	%r4, %nctaid.x;
	mov.u32 	%r5, %tid.x;
	mad.lo.s32 	%r6, %r4, %r2, %r1;
	mad.lo.s32 	%r7, %r6, %r3, %r5;
	mul.wide.u32 	%rd7, %r7, 4;
	add.s64 	%rd8, %rd6, %rd7;
	st.global.u32 	[%rd8], %r1;
	add.s64 	%rd9, %rd5, %rd7;
	st.global.u32 	[%rd9], %r2;
	add.s64 	%rd10, %rd4, %rd7;
	st.global.u32 	[%rd10], %r5;
	ret;

}


// ===== COMPILED SASS (sm_100) =====

	.target	sm_100

	.elftype	@"ET_EXEC"


//--------------------- .note.nv.tkinfo           --------------------------
	.section	.note.nv.tkinfo,"",@"SHT_NOTE"
	.sectionflags	@"SHF_NOTE_NV_TKINFO"
	.tkinfo
        /*0018*/ 	.word	0x00000002
        /*0030*/ 	.string	""
        /*0030*/ 	.string	"ptxas"
        /*0030*/ 	.string	"Cuda compilation tools, release 13.0, V13.0.88"
        /*0030*/ 	.string	"Build cuda_13.0.r13.0/compiler.36424714_0"
        /*0030*/ 	.string	"-arch sm_100 -m 64 "



//--------------------- .note.nv.cuinfo           --------------------------
	.section	.note.nv.cuinfo,"",@"SHT_NOTE"
	.sectionflags	@"SHF_NOTE_NV_CUINFO"
        /*0018*/ 	.short	0x0002
        /*001a*/ 	.short	0x0064
        /*001c*/ 	.short	0x0082
	.zero		2


//--------------------- .nv.info                  --------------------------
	.section	.nv.info,"",@"SHT_CUDA_INFO"
	.align	4


	//----- nvinfo : EIATTR_REGCOUNT
	.align		4
        /*0000*/ 	.byte	0x04, 0x2f
        /*0002*/ 	.short	(.L_1 - .L_0)
	.align		4
.L_0:
        /*0004*/ 	.word	index@(_Z8kernel11PiS_S_)
        /*0008*/ 	.word	0x00000010


	//----- nvinfo : EIATTR_FRAME_SIZE
	.align		4
.L_1:
        /*000c*/ 	.byte	0x04, 0x11
        /*000e*/ 	.short	(.L_3 - .L_2)
	.align		4
.L_2:
        /*0010*/ 	.word	index@(_Z8kernel11PiS_S_)
        /*0014*/ 	.word	0x00000000


	//----- nvinfo : EIATTR_MIN_STACK_SIZE
	.align		4
.L_3:
        /*0018*/ 	.byte	0x04, 0x12
        /*001a*/ 	.short	(.L_5 - .L_4)
	.align		4
.L_4:
        /*001c*/ 	.word	index@(_Z8kernel11PiS_S_)
        /*0020*/ 	.word	0x00000000
.L_5:


//--------------------- .nv.compat                --------------------------
	.section	.nv.compat,"",@"SHT_CUDA_COMPAT_INFO"
	.align	4
        /*0000*/ 	.byte	0x02, 0x09, 0x00, 0x00, 0x02, 0x02, 0x01, 0x00, 0x02, 0x05, 0x05, 0x00, 0x03, 0x07, 0x01, 0x01
        /*0010*/ 	.byte	0x02, 0x03, 0x00, 0x00, 0x02, 0x06, 0x01, 0x00, 0x04, 0x0b, 0x08, 0x00, 0x09, 0x00, 0x00, 0x00
        /*0020*/ 	.byte	0x00, 0x00, 0x00, 0x00


//--------------------- .nv.info._Z8kernel11PiS_S_ --------------------------
	.section	.nv.info._Z8kernel11PiS_S_,"",@"SHT_CUDA_INFO"
	.sectionflags	@""
	.align	4


	//----- nvinfo : EIATTR_CUDA_API_VERSION
	.align		4
        /*0000*/ 	.byte	0x04, 0x37
        /*0002*/ 	.short	(.L_7 - .L_6)
.L_6:
        /*0004*/ 	.word	0x00000082


	//----- nvinfo : EIATTR_KPARAM_INFO
	.align		4
.L_7:
        /*0008*/ 	.byte	0x04, 0x17
        /*000a*/ 	.short	(.L_9 - .L_8)
.L_8:
        /*000c*/ 	.word	0x00000000
        /*0010*/ 	.short	0x0002
        /*0012*/ 	.short	0x0010
        /*0014*/ 	.byte	0x00, 0xf5, 0x21, 0x00


	//----- nvinfo : EIATTR_KPARAM_INFO
	.align		4
.L_9:
        /*0018*/ 	.byte	0x04, 0x17
        /*001a*/ 	.short	(.L_11 - .L_10)
.L_10:
        /*001c*/ 	.word	0x00000000
        /*0020*/ 	.short	0x0001
        /*0022*/ 	.short	0x0008
        /*0024*/ 	.byte	0x00, 0xf5, 0x21, 0x00


	//----- nvinfo : EIATTR_KPARAM_INFO
	.align		4
.L_11:
        /*0028*/ 	.byte	0x04, 0x17
        /*002a*/ 	.short	(.L_13 - .L_12)
.L_12:
        /*002c*/ 	.word	0x00000000
        /*0030*/ 	.short	0x0000
        /*0032*/ 	.short	0x0000
        /*0034*/ 	.byte	0x00, 0xf5, 0x21, 0x00


	//----- nvinfo : EIATTR_SPARSE_MMA_MASK
	.align		4
.L_13:
        /*0038*/ 	.byte	0x03, 0x50
        /*003a*/ 	.short	0x0000


	//----- nvinfo : EIATTR_MAXREG_COUNT
	.align		4
        /*003c*/ 	.byte	0x03, 0x1b
        /*003e*/ 	.short	0x00ff


	//----- nvinfo : EIATTR_MERCURY_ISA_VERSION
	.align		4
        /*0040*/ 	.byte	0x03, 0x5f
        /*0042*/ 	.short	0x0101


	//----- nvinfo : EIATTR_VRC_CTA_INIT_COUNT
	.align		4
        /*0044*/ 	.byte	0x02, 0x4a
	.zero		1
	.zero		1


	//----- nvinfo : EIATTR_EXIT_INSTR_OFFSETS
	.align		4
        /*0048*/ 	.byte	0x04, 0x1c
        /*004a*/ 	.short	(.L_15 - .L_14)


	//   ....[0]....
.L_14:
        /*004c*/ 	.word	0x00000120


	//----- nvinfo : EIATTR_CBANK_PARAM_SIZE
	.align		4
.L_15:
        /*0050*/ 	.byte	0x03, 0x19
        /*0052*/ 	.short	0x0018


	//----- nvinfo : EIATTR_PARAM_CBANK
	.align		4
        /*0054*/ 	.byte	0x04, 0x0a
        /*0056*/ 	.short	(.L_17 - .L_16)
	.align		4
.L_16:
        /*0058*/ 	.word	index@(.nv.constant0._Z8kernel11PiS_S_)
        /*005c*/ 	.short	0x0380
        /*005e*/ 	.short	0x0018


	//----- nvinfo : EIATTR_SW_WAR
	.align		4
.L_17:
        /*0060*/ 	.byte	0x04, 0x36
        /*0062*/ 	.short	(.L_19 - .L_18)
.L_18:
        /*0064*/ 	.word	0x00000008
.L_19:


//--------------------- .nv.callgraph             --------------------------
	.section	.nv.callgraph,"",@"SHT_CUDA_CALLGRAPH"
	.align	4
	.sectionentsize	8
	.align		4
        /*0000*/ 	.word	0x00000000
	.align		4
        /*0004*/ 	.word	0xffffffff
	.align		4
        /*0008*/ 	.word	0x00000000
	.align		4
        /*000c*/ 	.word	0xfffffffe
	.align		4
        /*0010*/ 	.word	0x00000000
	.align		4
        /*0014*/ 	.word	0xfffffffd
	.align		4
        /*0018*/ 	.word	0x00000000
	.align		4
        /*001c*/ 	.word	0xfffffffc


//--------------------- .text._Z8kernel11PiS_S_   --------------------------
	.section	.text._Z8kernel11PiS_S_,"ax",@progbits
	.align	128
        .global         _Z8kernel11PiS_S_
        .type           _Z8kernel11PiS_S_,@function
        .size           _Z8kernel11PiS_S_,(.L_x_1 - _Z8kernel11PiS_S_)
        .other          _Z8kernel11PiS_S_,@"STO_CUDA_ENTRY STV_DEFAULT"
_Z8kernel11PiS_S_:
.text._Z8kernel11PiS_S_:
[----:B------:R-:W-:Y:S01]  /*0000*/  LDC R1, c[0x0][0x37c] ;  /* 0x0000df00ff017b82 */ /* 0x000fe20000000800 */
[----:B------:R-:W0:Y:S01]  /*0010*/  S2R R11, SR_CTAID.X ;  /* 0x00000000000b7919 */ /* 0x000e220000002500 */
[----:B------:R-:W1:Y:S06]  /*0020*/  LDCU UR6, c[0x0][0x360] ;  /* 0x00006c00ff0677ac */ /* 0x000e6c0008000800 */
[----:B------:R-:W2:Y:S01]  /*0030*/  LDC.64 R2, c[0x0][0x380] ;  /* 0x0000e000ff027b82 */ /* 0x000ea20000000a00 */
[----:B------:R-:W0:Y:S01]  /*0040*/  S2R R8, SR_CTAID.Y ;  /* 0x0000000000087919 */ /* 0x000e220000002600 */
[----:B------:R-:W0:Y:S01]  /*0050*/  LDCU UR7, c[0x0][0x370] ;  /* 0x00006e00ff0777ac */ /* 0x000e220008000800 */
[----:B------:R-:W1:Y:S01]  /*0060*/  S2R R13, SR_TID.X ;  /* 0x00000000000d7919 */ /* 0x000e620000002100 */
[----:B------:R-:W3:Y:S04]  /*0070*/  LDCU.64 UR4, c[0x0][0x358] ;  /* 0x00006b00ff0477ac */ /* 0x000ee80008000a00 */
[----:B------:R-:W4:Y:S08]  /*0080*/  LDC.64 R4, c[0x0][0x388] ;  /* 0x0000e200ff047b82 */ /* 0x000f300000000a00 */
[----:B------:R-:W5:Y:S01]  /*0090*/  LDC.64 R6, c[0x0][0x390] ;  /* 0x0000e400ff067b82 */ /* 0x000f620000000a00 */
[----:B0-----:R-:W-:-:S04]  /*00a0*/  IMAD R0, R8, UR7, R11 ;  /* 0x0000000708007c24 */ /* 0x001fc8000f8e020b */
[----:B-1----:R-:W-:-:S04]  /*00b0*/  IMAD R9, R0, UR6, R13 ;  /* 0x0000000600097c24 */ /* 0x002fc8000f8e020d */
[----:B--2---:R-:W-:-:S04]  /*00c0*/  IMAD.WIDE.U32 R2, R9, 0x4, R2 ;  /* 0x0000000409027825 */ /* 0x004fc800078e0002 */
[C---:B----4-:R-:W-:Y:S01]  /*00d0*/  IMAD.WIDE.U32 R4, R9.reuse, 0x4, R4 ;  /* 0x0000000409047825 */ /* 0x050fe200078e0004 */
[----:B---3--:R-:W-:Y:S03]  /*00e0*/  STG.E desc[UR4][R2.64], R11 ;  /* 0x0000000b02007986 */ /* 0x008fe6000c101904 */
[----:B-----5:R-:W-:Y:S01]  /*00f0*/  IMAD.WIDE.U32 R6, R9, 0x4, R6 ;  /* 0x0000000409067825 */ /* 0x020fe200078e0006 */
[----:B------:R-:W-:Y:S04]  /*0100*/  STG.E desc[UR4][R4.64], R8 ;  /* 0x0000000804007986 */ /* 0x000fe8000c101904 */
[----:B------:R-:W-:Y:S01]  /*0110*/  STG.E desc[UR4][R6.64], R13 ;  /* 0x0000000d06007986 */ /* 0x000fe2000c101904 */
[----:B------:R-:W-:Y:S05]  /*0120*/  EXIT ;  /* 0x000000000000794d */ /* 0x000fea0003800000 */
.L_x_0:
[----:B------:R-:W-:-:S00]  /*0130*/  BRA `(.L_x_0) ;  /* 0xfffffffc00fc7947 */ /* 0x000fc0000383ffff */
[----:B------:R-:W-:-:S00]  /*0140*/  NOP ;  /* 0x0000000000007918 */ /* 0x000fc00000000000 */
        /* <DEDUP_REMOVED lines=11> */
.L_x_1:


//--------------------- .nv.shared.reserved.0     --------------------------
	.section	.nv.shared.reserved.0,"aw",@nobits
	.weak		__nv_reservedSMEM_offset_0_alias
	.size		__nv_reservedSMEM_offset_0_alias, 0, 64
	.other		__nv_reservedSMEM_offset_0_alias,@"STO_CUDA_RESERVED_SHARED STV_DEFAULT"
__nv_reservedSMEM_offset_0_alias:
	.zero		0
	.zero		64


//--------------------- .nv.constant0._Z8kernel11PiS_S_ --------------------------
	.section	.nv.constant0._Z8kernel11PiS_S_,"a",@progbits
	.sectionflags	@""
	.align	4
.nv.constant0._Z8kernel11PiS_S_:
	.zero		920


//--------------------- SYMBOLS --------------------------

	.type		.nv.reservedSmem.offset0,@object
	.size		.nv.reservedSmem.offset0,0x4
